	.headerflags	@"EF_CUDA_TEXMODE_UNIFIED EF_CUDA_64BIT_ADDRESS EF_CUDA_ACCELERATORS EF_CUDA_SM90 EF_CUDA_VIRTUAL_SM(EF_CUDA_SM90)"
	.elftype	@"ET_EXEC"


//--------------------- .nv.info                  --------------------------
	.section	.nv.info,"",@"SHT_CUDA_INFO"
	.align	4


	//----- nvinfo : EIATTR_REGCOUNT
	.align		4
        /*0000*/ 	.byte	0x04, 0x2f
        /*0002*/ 	.short	(.L_3 - .L_2)
	.align		4
.L_2:
        /*0004*/ 	.word	index@(triton_poi_fused__native_batch_norm_legit_no_training_add_convolution_relu_11)
        /*0008*/ 	.word	0x00000028


	//----- nvinfo : EIATTR_MIN_STACK_SIZE
	.align		4
.L_3:
        /*000c*/ 	.byte	0x04, 0x12
        /*000e*/ 	.short	(.L_5 - .L_4)
	.align		4
.L_4:
        /*0010*/ 	.word	index@(triton_poi_fused__native_batch_norm_legit_no_training_add_convolution_relu_11)
        /*0014*/ 	.word	0x00000000


	//----- nvinfo : EIATTR_FRAME_SIZE
	.align		4
.L_5:
        /*0018*/ 	.byte	0x04, 0x11
        /*001a*/ 	.short	(.L_7 - .L_6)
	.align		4
.L_6:
        /*001c*/ 	.word	index@(triton_poi_fused__native_batch_norm_legit_no_training_add_convolution_relu_11)
        /*0020*/ 	.word	0x00000000


	//----- nvinfo : EIATTR_MIN_STACK_SIZE
	.align		4
.L_7:
        /*0024*/ 	.byte	0x04, 0x12
        /*0026*/ 	.short	(.L_9 - .L_8)
	.align		4
.L_8:
        /*0028*/ 	.word	index@(triton_poi_fused__native_batch_norm_legit_no_training_add_convolution_relu_11)
        /*002c*/ 	.word	0x00000000
.L_9:


//--------------------- .nv.info.triton_poi_fused__native_batch_norm_legit_no_training_add_convolution_relu_11 --------------------------
	.section	.nv.info.triton_poi_fused__native_batch_norm_legit_no_training_add_convolution_relu_11,"",@"SHT_CUDA_INFO"
	.sectionflags	@""
	.align	4


	//----- nvinfo : EIATTR_CUDA_API_VERSION
	.align		4
        /*0000*/ 	.byte	0x04, 0x37
        /*0002*/ 	.short	(.L_11 - .L_10)
.L_10:
        /*0004*/ 	.word	0x0000007c


	//----- nvinfo : EIATTR_KPARAM_INFO
	.align		4
.L_11:
        /*0008*/ 	.byte	0x04, 0x17
        /*000a*/ 	.short	(.L_13 - .L_12)
.L_12:
        /*000c*/ 	.word	0x00000000
        /*0010*/ 	.short	0x000c
        /*0012*/ 	.short	0x0060
        /*0014*/ 	.byte	0x00, 0xf0, 0x11, 0x00


	//----- nvinfo : EIATTR_KPARAM_INFO
	.align		4
.L_13:
        /*0018*/ 	.byte	0x04, 0x17
        /*001a*/ 	.short	(.L_15 - .L_14)
.L_14:
        /*001c*/ 	.word	0x00000000
        /*0020*/ 	.short	0x000b
        /*0022*/ 	.short	0x0058
        /*0024*/ 	.byte	0x00, 0xf4, 0x21, 0x00


	//----- nvinfo : EIATTR_KPARAM_INFO
	.align		4
.L_15:
        /*0028*/ 	.byte	0x04, 0x17
        /*002a*/ 	.short	(.L_17 - .L_16)
.L_16:
        /*002c*/ 	.word	0x00000000
        /*0030*/ 	.short	0x000a
        /*0032*/ 	.short	0x0050
        /*0034*/ 	.byte	0x00, 0xf4, 0x21, 0x00


	//----- nvinfo : EIATTR_KPARAM_INFO
	.align		4
.L_17:
        /*0038*/ 	.byte	0x04, 0x17
        /*003a*/ 	.short	(.L_19 - .L_18)
.L_18:
        /*003c*/ 	.word	0x00000000
        /*0040*/ 	.short	0x0009
        /*0042*/ 	.short	0x0048
        /*0044*/ 	.byte	0x00, 0xf4, 0x21, 0x00


	//----- nvinfo : EIATTR_KPARAM_INFO
	.align		4
.L_19:
        /*0048*/ 	.byte	0x04, 0x17
        /*004a*/ 	.short	(.L_21 - .L_20)
.L_20:
        /*004c*/ 	.word	0x00000000
        /*0050*/ 	.short	0x0008
        /*0052*/ 	.short	0x0040
        /*0054*/ 	.byte	0x00, 0xf4, 0x21, 0x00


	//----- nvinfo : EIATTR_KPARAM_INFO
	.align		4
.L_21:
        /*0058*/ 	.byte	0x04, 0x17
        /*005a*/ 	.short	(.L_23 - .L_22)
.L_22:
        /*005c*/ 	.word	0x00000000
        /*0060*/ 	.short	0x0007
        /*0062*/ 	.short	0x0038
        /*0064*/ 	.byte	0x00, 0xf4, 0x21, 0x00


	//----- nvinfo : EIATTR_KPARAM_INFO
	.align		4
.L_23:
        /*0068*/ 	.byte	0x04, 0x17
        /*006a*/ 	.short	(.L_25 - .L_24)
.L_24:
        /*006c*/ 	.word	0x00000000
        /*0070*/ 	.short	0x0006
        /*0072*/ 	.short	0x0030
        /*0074*/ 	.byte	0x00, 0xf4, 0x21, 0x00


	//----- nvinfo : EIATTR_KPARAM_INFO
	.align		4
.L_25:
        /*0078*/ 	.byte	0x04, 0x17
        /*007a*/ 	.short	(.L_27 - .L_26)
.L_26:
        /*007c*/ 	.word	0x00000000
        /*0080*/ 	.short	0x0005
        /*0082*/ 	.short	0x0028
        /*0084*/ 	.byte	0x00, 0xf4, 0x21, 0x00


	//----- nvinfo : EIATTR_KPARAM_INFO
	.align		4
.L_27:
        /*0088*/ 	.byte	0x04, 0x17
        /*008a*/ 	.short	(.L_29 - .L_28)
.L_28:
        /*008c*/ 	.word	0x00000000
        /*0090*/ 	.short	0x0004
        /*0092*/ 	.short	0x0020
        /*0094*/ 	.byte	0x00, 0xf4, 0x21, 0x00


	//----- nvinfo : EIATTR_KPARAM_INFO
	.align		4
.L_29:
        /*0098*/ 	.byte	0x04, 0x17
        /*009a*/ 	.short	(.L_31 - .L_30)
.L_30:
        /*009c*/ 	.word	0x00000000
        /*00a0*/ 	.short	0x0003
        /*00a2*/ 	.short	0x0018
        /*00a4*/ 	.byte	0x00, 0xf4, 0x21, 0x00


	//----- nvinfo : EIATTR_KPARAM_INFO
	.align		4
.L_31:
        /*00a8*/ 	.byte	0x04, 0x17
        /*00aa*/ 	.short	(.L_33 - .L_32)
.L_32:
        /*00ac*/ 	.word	0x00000000
        /*00b0*/ 	.short	0x0002
        /*00b2*/ 	.short	0x0010
        /*00b4*/ 	.byte	0x00, 0xf4, 0x21, 0x00


	//----- nvinfo : EIATTR_KPARAM_INFO
	.align		4
.L_33:
        /*00b8*/ 	.byte	0x04, 0x17
        /*00ba*/ 	.short	(.L_35 - .L_34)
.L_34:
        /*00bc*/ 	.word	0x00000000
        /*00c0*/ 	.short	0x0001
        /*00c2*/ 	.short	0x0008
        /*00c4*/ 	.byte	0x00, 0xf4, 0x21, 0x00


	//----- nvinfo : EIATTR_KPARAM_INFO
	.align		4
.L_35:
        /*00c8*/ 	.byte	0x04, 0x17
        /*00ca*/ 	.short	(.L_37 - .L_36)
.L_36:
        /*00cc*/ 	.word	0x00000000
        /*00d0*/ 	.short	0x0000
        /*00d2*/ 	.short	0x0000
        /*00d4*/ 	.byte	0x00, 0xf4, 0x21, 0x00


	//----- nvinfo : EIATTR_SPARSE_MMA_MASK
	.align		4
.L_37:
        /*00d8*/ 	.byte	0x03, 0x50
        /*00da*/ 	.short	0x0000


	//----- nvinfo : EIATTR_MAXREG_COUNT
	.align		4
        /*00dc*/ 	.byte	0x03, 0x1b
        /*00de*/ 	.short	0x00ff


	//----- nvinfo : EIATTR_EXIT_INSTR_OFFSETS
	.align		4
        /*00e0*/ 	.byte	0x04, 0x1c
        /*00e2*/ 	.short	(.L_39 - .L_38)


	//   ....[0]....
.L_38:
        /*00e4*/ 	.word	0x00000d60


	//----- nvinfo : EIATTR_REQNTID
	.align		4
.L_39:
        /*00e8*/ 	.byte	0x04, 0x10
        /*00ea*/ 	.short	(.L_41 - .L_40)
.L_40:
        /*00ec*/ 	.word	0x00000080
        /*00f0*/ 	.word	0x00000001
        /*00f4*/ 	.word	0x00000001


	//----- nvinfo : EIATTR_CBANK_PARAM_SIZE
	.align		4
.L_41:
        /*00f8*/ 	.byte	0x03, 0x19
        /*00fa*/ 	.short	0x0064


	//----- nvinfo : EIATTR_PARAM_CBANK
	.align		4
        /*00fc*/ 	.byte	0x04, 0x0a
        /*00fe*/ 	.short	(.L_43 - .L_42)
	.align		4
.L_42:
        /*0100*/ 	.word	index@(.nv.constant0.triton_poi_fused__native_batch_norm_legit_no_training_add_convolution_relu_11)
        /*0104*/ 	.short	0x0210
        /*0106*/ 	.short	0x0064


	//----- nvinfo : EIATTR_SW_WAR
	.align		4
.L_43:
        /*0108*/ 	.byte	0x04, 0x36
        /*010a*/ 	.short	(.L_45 - .L_44)
.L_44:
        /*010c*/ 	.word	0x00000008
.L_45:


//--------------------- .nv.callgraph             --------------------------
	.section	.nv.callgraph,"",@"SHT_CUDA_CALLGRAPH"
	.align	4
	.sectionentsize	8
	.align		4
        /*0000*/ 	.word	0x00000000
	.align		4
        /*0004*/ 	.word	0xffffffff
	.align		4
        /*0008*/ 	.word	0x00000000
	.align		4
        /*000c*/ 	.word	0xfffffffe
	.align		4
        /*0010*/ 	.word	0x00000000
	.align		4
        /*0014*/ 	.word	0xfffffffd
	.align		4
        /*0018*/ 	.word	0x00000000
	.align		4
        /*001c*/ 	.word	0xfffffffc


//--------------------- .nv.constant4             --------------------------
	.section	.nv.constant4,"a",@progbits
	.align	8
	.align		8
.nv.constant4:
        /*0000*/ 	.dword	_$_str
	.align		8
        /*0008*/ 	.dword	_$_str_$_2


//--------------------- .text.triton_poi_fused__native_batch_norm_legit_no_training_add_convolution_relu_11 --------------------------
	.section	.text.triton_poi_fused__native_batch_norm_legit_no_training_add_convolution_relu_11,"ax",@progbits
	.align	128
        .global         triton_poi_fused__native_batch_norm_legit_no_training_add_convolution_relu_11
        .type           triton_poi_fused__native_batch_norm_legit_no_training_add_convolution_relu_11,@function
        .size           triton_poi_fused__native_batch_norm_legit_no_training_add_convolution_relu_11,(.L_x_1 - triton_poi_fused__native_batch_norm_legit_no_training_add_convolution_relu_11)
        .other          triton_poi_fused__native_batch_norm_legit_no_training_add_convolution_relu_11,@"STO_CUDA_ENTRY STV_DEFAULT"
triton_poi_fused__native_batch_norm_legit_no_training_add_convolution_relu_11:
.text.triton_poi_fused__native_batch_norm_legit_no_training_add_convolution_relu_11:
[----:B------:R-:W-:Y:S01]  /*0000*/  LDC R1, c[0x0][0x28] ;  /* 0x00000a00ff017b82 */ /* 0x000fe20000000800 */
[----:B------:R-:W1:Y:S07]  /*0010*/  S2R R0, SR_TID.X ;  /* 0x0000000000007919 */ /* 0x000e6e0000002100 */
[----:B------:R-:W2:Y:S01]  /*0020*/  LDC.64 R4, c[0x0][0x258] ;  /* 0x00009600ff047b82 */ /* 0x000ea20000000a00 */
[----:B------:R-:W-:Y:S01]  /*0030*/  ULDC.64 UR4, c[0x0][0x208] ;  /* 0x0000820000047ab9 */ /* 0x000fe20000000a00 */
[----:B------:R-:W3:Y:S06]  /*0040*/  S2R R7, SR_CTAID.X ;  /* 0x0000000000077919 */ /* 0x000eec0000002500 */
[----:B------:R-:W4:Y:S08]  /*0050*/  LDC.64 R20, c[0x0][0x250] ;  /* 0x00009400ff147b82 */ /* 0x000f300000000a00 */
[----:B------:R-:W5:Y:S08]  /*0060*/  LDC.64 R34, c[0x0][0x248] ;  /* 0x00009200ff227b82 */ /* 0x000f700000000a00 */
[----:B------:R-:W5:Y:S01]  /*0070*/  LDC.64 R12, c[0x0][0x260] ;  /* 0x00009800ff0c7b82 */ /* 0x000f620000000a00 */
[----:B-1----:R-:W-:-:S07]  /*0080*/  SHF.L.U32 R0, R0, 0x2, RZ ;  /* 0x0000000200007819 */ /* 0x002fce00000006ff */
[----:B------:R-:W1:Y:S01]  /*0090*/  LDC.64 R8, c[0x0][0x268] ;  /* 0x00009a00ff087b82 */ /* 0x000e620000000a00 */
[----:B---3--:R-:W-:Y:S02]  /*00a0*/  SHF.R.S32.HI R3, RZ, 0x15, R7 ;  /* 0x00000015ff037819 */ /* 0x008fe40000011407 */
[----:B------:R-:W-:Y:S02]  /*00b0*/  LOP3.LUT R0, R0, 0x1fc, RZ, 0xc0, !PT ;  /* 0x000001fc00007812 */ /* 0x000fe400078ec0ff */
[----:B------:R-:W-:-:S03]  /*00c0*/  SGXT R3, R3, 0x1 ;  /* 0x000000010303781a */ /* 0x000fc60000000200 */
[----:B------:R-:W3:Y:S01]  /*00d0*/  LDC.64 R30, c[0x0][0x230] ;  /* 0x00008c00ff1e7b82 */ /* 0x000ee20000000a00 */
[----:B------:R-:W-:-:S04]  /*00e0*/  LEA R0, R7, R0, 0xa ;  /* 0x0000000007007211 */ /* 0x000fc800078e50ff */
[----:B------:R-:W-:Y:S01]  /*00f0*/  LEA.HI R3, R3, R0, RZ, 0x8 ;  /* 0x0000000003037211 */ /* 0x000fe200078f40ff */
[----:B------:R-:W-:Y:S02]  /*0100*/  HFMA2.MMA R29, -RZ, RZ, 1.625, 0 ;  /* 0x3e800000ff1d7435 */ /* 0x000fe400000001ff */
[----:B------:R-:W3:Y:S01]  /*0110*/  LDC.64 R36, c[0x0][0x220] ;  /* 0x00008800ff247b82 */ /* 0x000ee20000000a00 */
[----:B------:R-:W-:-:S04]  /*0120*/  LOP3.LUT R3, R3, 0xffffff00, RZ, 0xc0, !PT ;  /* 0xffffff0003037812 */ /* 0x000fc800078ec0ff */
[----:B------:R-:W-:-:S05]  /*0130*/  IADD3 R28, R0, -R3, RZ ;  /* 0x80000003001c7210 */ /* 0x000fca0007ffe0ff */
[----:B--2---:R-:W-:-:S06]  /*0140*/  IMAD.WIDE R4, R28, 0x4, R4 ;  /* 0x000000041c047825 */ /* 0x004fcc00078e0204 */
[----:B------:R-:W2:Y:S01]  /*0150*/  LDG.E.EL.128 R4, desc[UR4][R4.64] ;  /* 0x0000000404047981 */ /* 0x000ea2000c2e1d00 */
[----:B----4-:R-:W-:-:S04]  /*0160*/  IMAD.WIDE R20, R28, 0x4, R20 ;  /* 0x000000041c147825 */ /* 0x010fc800078e0214 */
[----:B-----5:R-:W-:Y:S02]  /*0170*/  IMAD.WIDE R34, R0, 0x4, R34 ;  /* 0x0000000400227825 */ /* 0x020fe400078e0222 */
[----:B------:R-:W4:Y:S04]  /*0180*/  LDG.E.EL.128 R20, desc[UR4][R20.64] ;  /* 0x0000000414147981 */ /* 0x000f28000c2e1d00 */
[----:B------:R-:W4:Y:S01]  /*0190*/  LDG.E.128 R16, desc[UR4][R34.64] ;  /* 0x0000000422107981 */ /* 0x000f22000c1e1d00 */
[----:B0-----:R-:W-:-:S03]  /*01a0*/  IMAD.WIDE R12, R28, 0x4, R12 ;  /* 0x000000041c0c7825 */ /* 0x001fc600078e020c */
[----:B------:R0:W5:Y:S01]  /*01b0*/  LDG.E.128 R24, desc[UR4][R34.64+0x800] ;  /* 0x0008000422187981 */ /* 0x000162000c1e1d00 */
[----:B-1----:R-:W-:-:S03]  /*01c0*/  IMAD.WIDE R8, R28, 0x4, R8 ;  /* 0x000000041c087825 */ /* 0x002fc600078e0208 */
[----:B------:R-:W4:Y:S04]  /*01d0*/  LDG.E.EL.128 R12, desc[UR4][R12.64] ;  /* 0x000000040c0c7981 */ /* 0x000f28000c2e1d00 */
[----:B------:R-:W4:Y:S01]  /*01e0*/  LDG.E.EL.128 R8, desc[UR4][R8.64] ;  /* 0x0000000408087981 */ /* 0x000f22000c2e1d00 */
[----:B--2---:R-:W-:Y:S01]  /*01f0*/  FADD R32, R5, 9.9999997473787516356e-06 ;  /* 0x3727c5ac05207421 */ /* 0x004fe20000000000 */
[----:B------:R-:W-:-:S05]  /*0200*/  FADD R2, R4, 9.9999997473787516356e-06 ;  /* 0x3727c5ac04027421 */ /* 0x000fca0000000000 */
[----:B------:R-:W1:Y:S01]  /*0210*/  MUFU.SQRT R32, R32 ;  /* 0x0000002000207308 */ /* 0x000e620000002000 */
[----:B---3--:R-:W-:-:S07]  /*0220*/  IMAD.WIDE R4, R28, 0x4, R30 ;  /* 0x000000041c047825 */ /* 0x008fce00078e021e */
[----:B------:R-:W2:Y:S01]  /*0230*/  MUFU.SQRT R2, R2 ;  /* 0x0000000200027308 */ /* 0x000ea20000002000 */
[----:B0-----:R-:W-:Y:S01]  /*0240*/  FADD R34, R7, 9.9999997473787516356e-06 ;  /* 0x3727c5ac07227421 */ /* 0x001fe20000000000 */
[----:B------:R-:W-:Y:S02]  /*0250*/  FADD R33, R6, 9.9999997473787516356e-06 ;  /* 0x3727c5ac06217421 */ /* 0x000fe40000000000 */
[----:B------:R-:W3:Y:S01]  /*0260*/  LDG.E.EL.128 R4, desc[UR4][R4.64] ;  /* 0x0000000404047981 */ /* 0x000ee2000c2e1d00 */
[----:B-1----:R-:W-:-:S03]  /*0270*/  FSETP.GT.AND P5, PT, R32, 8.50705917302346158658e+37, PT ;  /* 0x7e8000002000780b */ /* 0x002fc60003fa4000 */
[----:B------:R-:W0:Y:S01]  /*0280*/  MUFU.SQRT R34, R34 ;  /* 0x0000002200227308 */ /* 0x000e220000002000 */
[----:B------:R-:W-:Y:S02]  /*0290*/  FSETP.GEU.AND P3, PT, R32, 1.175494350822287508e-38, PT ;  /* 0x008000002000780b */ /* 0x000fe40003f6e000 */
[----:B--2---:R-:W-:-:S05]  /*02a0*/  FSETP.GT.AND P6, PT, R2, 8.50705917302346158658e+37, PT ;  /* 0x7e8000000200780b */ /* 0x004fca0003fc4000 */
[----:B------:R-:W1:Y:S01]  /*02b0*/  MUFU.SQRT R33, R33 ;  /* 0x0000002100217308 */ /* 0x000e620000002000 */
[----:B------:R-:W-:Y:S01]  /*02c0*/  FSETP.GEU.AND P4, PT, R2, 1.175494350822287508e-38, PT ;  /* 0x008000000200780b */ /* 0x000fe20003f8e000 */
[----:B------:R-:W-:Y:S01]  /*02d0*/  @P5 FMUL R32, R32, 0.25 ;  /* 0x3e80000020205820 */ /* 0x000fe20000400000 */
[----:B0-----:R-:W-:-:S03]  /*02e0*/  FSETP.GT.AND P1, PT, R34, 8.50705917302346158658e+37, PT ;  /* 0x7e8000002200780b */ /* 0x001fc60003f24000 */
[----:B------:R-:W-:Y:S02]  /*02f0*/  @!P3 FMUL R32, R32, 16777216 ;  /* 0x4b8000002020b820 */ /* 0x000fe40000400000 */
[----:B------:R-:W-:Y:S01]  /*0300*/  @P6 FMUL R2, R2, 0.25 ;  /* 0x3e80000002026820 */ /* 0x000fe20000400000 */
[----:B------:R-:W-:Y:S02]  /*0310*/  FSEL R3, R29, 1, P6 ;  /* 0x3f8000001d037808 */ /* 0x000fe40003000000 */
[----:B-1----:R-:W-:-:S03]  /*0320*/  FSETP.GT.AND P2, PT, R33, 8.50705917302346158658e+37, PT ;  /* 0x7e8000002100780b */ /* 0x002fc60003f44000 */
[----:B------:R-:W-:Y:S01]  /*0330*/  @!P4 FMUL R2, R2, 16777216 ;  /* 0x4b8000000202c820 */ /* 0x000fe20000400000 */
[C---:B------:R-:W-:Y:S02]  /*0340*/  FSETP.GEU.AND P6, PT, R34.reuse, 1.175494350822287508e-38, PT ;  /* 0x008000002200780b */ /* 0x040fe40003fce000 */
[----:B------:R-:W-:Y:S01]  /*0350*/  FSETP.GEU.AND P0, PT, R33, 1.175494350822287508e-38, PT ;  /* 0x008000002100780b */ /* 0x000fe20003f0e000 */
[----:B------:R-:W0:Y:S01]  /*0360*/  MUFU.RCP R30, R2 ;  /* 0x00000002001e7308 */ /* 0x000e220000001000 */
[----:B------:R-:W-:Y:S01]  /*0370*/  FSEL R35, R29, 1, P5 ;  /* 0x3f8000001d237808 */ /* 0x000fe20002800000 */
[----:B------:R-:W-:-:S06]  /*0380*/  @P1 FMUL R34, R34, 0.25 ;  /* 0x3e80000022221820 */ /* 0x000fcc0000400000 */
[----:B------:R-:W1:Y:S01]  /*0390*/  MUFU.RCP R32, R32 ;  /* 0x0000002000207308 */ /* 0x000e620000001000 */
[----:B------:R-:W-:Y:S01]  /*03a0*/  @P2 FMUL R33, R33, 0.25 ;  /* 0x3e80000021212820 */ /* 0x000fe20000400000 */
[----:B------:R-:W-:Y:S01]  /*03b0*/  @!P6 FMUL R34, R34, 16777216 ;  /* 0x4b8000002222e820 */ /* 0x000fe20000400000 */
[----:B------:R-:W-:Y:S01]  /*03c0*/  @!P4 FMUL R3, R3, 16777216 ;  /* 0x4b8000000303c820 */ /* 0x000fe20000400000 */
[----:B------:R-:W-:Y:S01]  /*03d0*/  @!P3 FMUL R35, R35, 16777216 ;  /* 0x4b8000002323b820 */ /* 0x000fe20000400000 */
[----:B------:R-:W-:Y:S02]  /*03e0*/  @!P0 FMUL R33, R33, 16777216 ;  /* 0x4b80000021218820 */ /* 0x000fe40000400000 */
[----:B0-----:R-:W-:Y:S01]  /*03f0*/  FMUL R30, R30, R3 ;  /* 0x000000031e1e7220 */ /* 0x001fe20000400000 */
[----:B------:R0:W2:Y:S01]  /*0400*/  MUFU.RCP R31, R34 ;  /* 0x00000022001f7308 */ /* 0x0000a20000001000 */
[----:B-1----:R-:W-:-:S07]  /*0410*/  FMUL R3, R32, R35 ;  /* 0x0000002320037220 */ /* 0x002fce0000400000 */
[----:B------:R-:W1:Y:S01]  /*0420*/  MUFU.RCP R33, R33 ;  /* 0x0000002100217308 */ /* 0x000e620000001000 */
[----:B0-----:R-:W0:Y:S01]  /*0430*/  LDC.64 R34, c[0x0][0x210] ;  /* 0x00008400ff227b82 */ /* 0x001e220000000a00 */
[C---:B------:R-:W-:Y:S02]  /*0440*/  FSEL R32, R29.reuse, 1, P1 ;  /* 0x3f8000001d207808 */ /* 0x040fe40000800000 */
[----:B------:R-:W-:Y:S01]  /*0450*/  FSEL R2, R29, 1, P2 ;  /* 0x3f8000001d027808 */ /* 0x000fe20001000000 */
[--C-:B----4-:R-:W-:Y:S01]  /*0460*/  FADD R16, R16, -R20.reuse ;  /* 0x8000001410107221 */ /* 0x110fe20000000000 */
[----:B-----5:R-:W-:Y:S01]  /*0470*/  FADD R24, R24, -R20 ;  /* 0x8000001418187221 */ /* 0x020fe20000000000 */
[----:B------:R-:W-:Y:S01]  /*0480*/  @!P6 FMUL R32, R32, 16777216 ;  /* 0x4b8000002020e820 */ /* 0x000fe20000400000 */
[--C-:B------:R-:W-:Y:S01]  /*0490*/  FADD R20, R17, -R21.reuse ;  /* 0x8000001511147221 */ /* 0x100fe20000000000 */
[----:B------:R-:W-:Y:S01]  /*04a0*/  @!P0 FMUL R2, R2, 16777216 ;  /* 0x4b80000002028820 */ /* 0x000fe20000400000 */
[----:B------:R-:W-:Y:S01]  /*04b0*/  FADD R25, R25, -R21 ;  /* 0x8000001519197221 */ /* 0x000fe20000000000 */
[----:B--2---:R-:W-:Y:S01]  /*04c0*/  FMUL R31, R31, R32 ;  /* 0x000000201f1f7220 */ /* 0x004fe20000400000 */
[--C-:B------:R-:W-:Y:S01]  /*04d0*/  FADD R17, R18, -R22.reuse ;  /* 0x8000001612117221 */ /* 0x100fe20000000000 */
[----:B------:R-:W-:Y:S01]  /*04e0*/  FADD R21, R26, -R22 ;  /* 0x800000161a157221 */ /* 0x000fe20000000000 */
[--C-:B------:R-:W-:Y:S01]  /*04f0*/  FADD R32, R19, -R23.reuse ;  /* 0x8000001713207221 */ /* 0x100fe20000000000 */
[----:B-1----:R-:W-:Y:S01]  /*0500*/  FMUL R2, R33, R2 ;  /* 0x0000000221027220 */ /* 0x002fe20000400000 */
[----:B------:R-:W-:Y:S01]  /*0510*/  FADD R33, R27, -R23 ;  /* 0x800000171b217221 */ /* 0x000fe20000000000 */
[C---:B------:R-:W-:Y:S01]  /*0520*/  FMUL R19, R30.reuse, R16 ;  /* 0x000000101e137220 */ /* 0x040fe20000400000 */
[C---:B------:R-:W-:Y:S01]  /*0530*/  FMUL R20, R3.reuse, R20 ;  /* 0x0000001403147220 */ /* 0x040fe20000400000 */
[----:B------:R-:W-:Y:S01]  /*0540*/  FMUL R23, R30, R24 ;  /* 0x000000181e177220 */ /* 0x000fe20000400000 */
[----:B------:R-:W-:Y:S01]  /*0550*/  FMUL R16, R3, R25 ;  /* 0x0000001903107220 */ /* 0x000fe20000400000 */
[C---:B------:R-:W-:Y:S01]  /*0560*/  FMUL R17, R2.reuse, R17 ;  /* 0x0000001102117220 */ /* 0x040fe20000400000 */
[----:B------:R-:W-:Y:S01]  /*0570*/  FMUL R25, R2, R21 ;  /* 0x0000001502197220 */ /* 0x000fe20000400000 */
[C-C-:B------:R-:W-:Y:S01]  /*0580*/  FFMA R2, R12.reuse, R19, R8.reuse ;  /* 0x000000130c027223 */ /* 0x140fe20000000008 */
[C-C-:B------:R-:W-:Y:S01]  /*0590*/  FFMA R3, R13.reuse, R20, R9.reuse ;  /* 0x000000140d037223 */ /* 0x140fe20000000009 */
[----:B------:R-:W-:Y:S01]  /*05a0*/  FFMA R8, R12, R23, R8 ;  /* 0x000000170c087223 */ /* 0x000fe20000000008 */
[----:B------:R-:W-:Y:S01]  /*05b0*/  FFMA R9, R13, R16, R9 ;  /* 0x000000100d097223 */ /* 0x000fe20000000009 */
[----:B------:R-:W-:Y:S01]  /*05c0*/  IMAD.WIDE R20, R28, 0x4, R36 ;  /* 0x000000041c147825 */ /* 0x000fe200078e0224 */
[----:B------:R-:W1:Y:S03]  /*05d0*/  LDC.64 R12, c[0x0][0x228] ;  /* 0x00008a00ff0c7b82 */ /* 0x000e660000000a00 */
[----:B0-----:R-:W-:-:S04]  /*05e0*/  IMAD.WIDE R34, R0, 0x4, R34 ;  /* 0x0000000400227825 */ /* 0x001fc800078e0222 */
[C-C-:B------:R-:W-:Y:S01]  /*05f0*/  FFMA R30, R14.reuse, R17, R10.reuse ;  /* 0x000000110e1e7223 */ /* 0x140fe2000000000a */
[----:B------:R-:W-:Y:S01]  /*0600*/  FFMA R10, R14, R25, R10 ;  /* 0x000000190e0a7223 */ /* 0x000fe2000000000a */
[----:B------:R-:W2:Y:S04]  /*0610*/  LDG.E.EL.128 R20, desc[UR4][R20.64] ;  /* 0x0000000414147981 */ /* 0x000ea8000c2e1d00 */
[----:B------:R-:W2:Y:S04]  /*0620*/  LDG.E.128 R16, desc[UR4][R34.64+0x800] ;  /* 0x0008000422107981 */ /* 0x000ea8000c1e1d00 */
[----:B------:R-:W4:Y:S01]  /*0630*/  LDG.E.128 R24, desc[UR4][R34.64] ;  /* 0x0000000422187981 */ /* 0x000f22000c1e1d00 */
[C---:B------:R-:W-:Y:S01]  /*0640*/  FMUL R32, R31.reuse, R32 ;  /* 0x000000201f207220 */ /* 0x040fe20000400000 */
[----:B------:R-:W-:-:S03]  /*0650*/  FMUL R14, R31, R33 ;  /* 0x000000211f0e7220 */ /* 0x000fc60000400000 */
[----:B------:R-:W-:Y:S01]  /*0660*/  FFMA R31, R15, R32, R11 ;  /* 0x000000200f1f7223 */ /* 0x000fe2000000000b */
[----:B-1----:R-:W-:-:S04]  /*0670*/  IMAD.WIDE R12, R28, 0x4, R12 ;  /* 0x000000041c0c7825 */ /* 0x002fc800078e020c */
[----:B------:R-:W-:Y:S02]  /*0680*/  FFMA R11, R15, R14, R11 ;  /* 0x0000000e0f0b7223 */ /* 0x000fe4000000000b */
[----:B------:R-:W5:Y:S01]  /*0690*/  LDG.E.EL.128 R12, desc[UR4][R12.64] ;  /* 0x000000040c0c7981 */ /* 0x000f62000c2e1d00 */
[----:B---3--:R-:W-:-:S04]  /*06a0*/  FADD R4, R4, 9.9999997473787516356e-06 ;  /* 0x3727c5ac04047421 */ /* 0x008fc80000000000 */
[----:B------:R-:W0:Y:S01]  /*06b0*/  MUFU.SQRT R32, R4 ;  /* 0x0000000400207308 */ /* 0x000e220000002000 */
[----:B------:R-:W-:Y:S01]  /*06c0*/  FADD R7, R7, 9.9999997473787516356e-06 ;  /* 0x3727c5ac07077421 */ /* 0x000fe20000000000 */
[----:B------:R-:W-:Y:S01]  /*06d0*/  FADD R33, R5, 9.9999997473787516356e-06 ;  /* 0x3727c5ac05217421 */ /* 0x000fe20000000000 */
[----:B------:R-:W-:-:S05]  /*06e0*/  FADD R5, R6, 9.9999997473787516356e-06 ;  /* 0x3727c5ac06057421 */ /* 0x000fca0000000000 */
[----:B------:R-:W1:Y:S01]  /*06f0*/  MUFU.SQRT R6, R7 ;  /* 0x0000000700067308 */ /* 0x000e620000002000 */
[C---:B0-----:R-:W-:Y:S02]  /*0700*/  FSETP.GT.AND P6, PT, R32.reuse, 8.50705917302346158658e+37, PT ;  /* 0x7e8000002000780b */ /* 0x041fe40003fc4000 */
[----:B------:R-:W-:Y:S02]  /*0710*/  FSETP.GEU.AND P5, PT, R32, 1.175494350822287508e-38, PT ;  /* 0x008000002000780b */ /* 0x000fe40003fae000 */
[----:B------:R-:W-:Y:S02]  /*0720*/  FSEL R37, R29, 1, P6 ;  /* 0x3f8000001d257808 */ /* 0x000fe40003000000 */
[----:B-1----:R-:W-:-:S07]  /*0730*/  FSETP.GT.AND P1, PT, R6, 8.50705917302346158658e+37, PT ;  /* 0x7e8000000600780b */ /* 0x002fce0003f24000 */
[----:B------:R-:W-:Y:S01]  /*0740*/  @P6 FMUL R32, R32, 0.25 ;  /* 0x3e80000020206820 */ /* 0x000fe20000400000 */
[C---:B------:R-:W-:Y:S01]  /*0750*/  FSETP.GEU.AND P6, PT, R6.reuse, 1.175494350822287508e-38, PT ;  /* 0x008000000600780b */ /* 0x040fe20003fce000 */
[----:B------:R-:W0:Y:S08]  /*0760*/  MUFU.SQRT R33, R33 ;  /* 0x0000002100217308 */ /* 0x000e300000002000 */
[----:B------:R-:W1:Y:S01]  /*0770*/  MUFU.SQRT R5, R5 ;  /* 0x0000000500057308 */ /* 0x000e620000002000 */
[----:B------:R-:W-:-:S04]  /*0780*/  @P1 FMUL R6, R6, 0.25 ;  /* 0x3e80000006061820 */ /* 0x000fc80000400000 */
[----:B------:R-:W-:Y:S01]  /*0790*/  @!P6 FMUL R6, R6, 16777216 ;  /* 0x4b8000000606e820 */ /* 0x000fe20000400000 */
[----:B------:R-:W-:Y:S01]  /*07a0*/  @!P5 FMUL R32, R32, 16777216 ;  /* 0x4b8000002020d820 */ /* 0x000fe20000400000 */
[----:B0-----:R-:W-:-:S04]  /*07b0*/  FSETP.GT.AND P4, PT, R33, 8.50705917302346158658e+37, PT ;  /* 0x7e8000002100780b */ /* 0x001fc80003f84000 */
[----:B------:R-:W0:Y:S01]  /*07c0*/  MUFU.RCP R6, R6 ;  /* 0x0000000600067308 */ /* 0x000e220000001000 */
[----:B-1----:R-:W-:Y:S02]  /*07d0*/  FSETP.GT.AND P2, PT, R5, 8.50705917302346158658e+37, PT ;  /* 0x7e8000000500780b */ /* 0x002fe40003f44000 */
[----:B------:R-:W-:-:S05]  /*07e0*/  FSETP.GEU.AND P3, PT, R33, 1.175494350822287508e-38, PT ;  /* 0x008000002100780b */ /* 0x000fca0003f6e000 */
[----:B------:R1:W-:Y:S01]  /*07f0*/  MUFU.RCP R4, R32 ;  /* 0x0000002000047308 */ /* 0x0003e20000001000 */
[----:B------:R-:W-:Y:S02]  /*0800*/  FSEL R36, R29, 1, P2 ;  /* 0x3f8000001d247808 */ /* 0x000fe40001000000 */
[----:B------:R-:W-:Y:S02]  /*0810*/  FSETP.GEU.AND P0, PT, R5, 1.175494350822287508e-38, PT ;  /* 0x008000000500780b */ /* 0x000fe40003f0e000 */
[C---:B-1----:R-:W-:Y:S02]  /*0820*/  FSEL R32, R29.reuse, 1, P4 ;  /* 0x3f8000001d207808 */ /* 0x042fe40002000000 */
[----:B------:R-:W-:Y:S01]  /*0830*/  FSEL R29, R29, 1, P1 ;  /* 0x3f8000001d1d7808 */ /* 0x000fe20000800000 */
[----:B------:R-:W-:-:S04]  /*0840*/  @P4 FMUL R33, R33, 0.25 ;  /* 0x3e80000021214820 */ /* 0x000fc80000400000 */
[----:B------:R-:W-:Y:S01]  /*0850*/  @!P6 FMUL R29, R29, 16777216 ;  /* 0x4b8000001d1de820 */ /* 0x000fe20000400000 */
[----:B------:R-:W-:-:S03]  /*0860*/  @P2 FMUL R5, R5, 0.25 ;  /* 0x3e80000005052820 */ /* 0x000fc60000400000 */
[----:B0-----:R-:W-:Y:S02]  /*0870*/  FMUL R29, R6, R29 ;  /* 0x0000001d061d7220 */ /* 0x001fe40000400000 */
[----:B------:R-:W0:Y:S01]  /*0880*/  LDC.64 R6, c[0x0][0x240] ;  /* 0x00009000ff067b82 */ /* 0x000e220000000a00 */
[----:B------:R-:W-:Y:S01]  /*0890*/  @!P3 FMUL R33, R33, 16777216 ;  /* 0x4b8000002121b820 */ /* 0x000fe20000400000 */
[----:B------:R-:W-:Y:S01]  /*08a0*/  @!P0 FMUL R5, R5, 16777216 ;  /* 0x4b80000005058820 */ /* 0x000fe20000400000 */
[--C-:B--2---:R-:W-:Y:S01]  /*08b0*/  FADD R19, R19, R23.reuse ;  /* 0x0000001713137221 */ /* 0x104fe20000000000 */
[--C-:B------:R-:W-:Y:S01]  /*08c0*/  FADD R18, R18, R22.reuse ;  /* 0x0000001612127221 */ /* 0x100fe20000000000 */
[----:B----4-:R-:W-:Y:S01]  /*08d0*/  FADD R27, R27, R23 ;  /* 0x000000171b1b7221 */ /* 0x010fe20000000000 */
[----:B------:R-:W-:Y:S02]  /*08e0*/  FADD R26, R26, R22 ;  /* 0x000000161a1a7221 */ /* 0x000fe40000000000 */
[----:B------:R-:W1:Y:S01]  /*08f0*/  LDC.64 R22, c[0x0][0x238] ;  /* 0x00008e00ff167b82 */ /* 0x000e620000000a00 */
[----:B------:R-:W2:Y:S08]  /*0900*/  MUFU.RCP R33, R33 ;  /* 0x0000002100217308 */ /* 0x000eb00000001000 */
[----:B------:R-:W3:Y:S01]  /*0910*/  MUFU.RCP R5, R5 ;  /* 0x0000000500057308 */ /* 0x000ee20000001000 */
[----:B------:R-:W-:Y:S01]  /*0920*/  @!P3 FMUL R32, R32, 16777216 ;  /* 0x4b8000002020b820 */ /* 0x000fe20000400000 */
[----:B------:R-:W-:Y:S01]  /*0930*/  @!P0 FMUL R36, R36, 16777216 ;  /* 0x4b80000024248820 */ /* 0x000fe20000400000 */
[----:B------:R-:W-:Y:S01]  /*0940*/  @!P5 FMUL R37, R37, 16777216 ;  /* 0x4b8000002525d820 */ /* 0x000fe20000400000 */
[--C-:B------:R-:W-:Y:S01]  /*0950*/  FADD R16, R16, R20.reuse ;  /* 0x0000001410107221 */ /* 0x100fe20000000000 */
[----:B------:R-:W-:Y:S01]  /*0960*/  FADD R24, R24, R20 ;  /* 0x0000001418187221 */ /* 0x000fe20000000000 */
[--C-:B------:R-:W-:Y:S01]  /*0970*/  FADD R17, R17, R21.reuse ;  /* 0x0000001511117221 */ /* 0x100fe20000000000 */
[----:B--2---:R-:W-:Y:S01]  /*0980*/  FMUL R32, R33, R32 ;  /* 0x0000002021207220 */ /* 0x004fe20000400000 */
[----:B------:R-:W-:Y:S01]  /*0990*/  FADD R25, R25, R21 ;  /* 0x0000001519197221 */ /* 0x000fe20000000000 */
[----:B0-----:R-:W-:-:S04]  /*09a0*/  IMAD.WIDE R20, R28, 0x4, R6 ;  /* 0x000000041c147825 */ /* 0x001fc800078e0206 */
[----:B------:R-:W-:Y:S01]  /*09b0*/  FMUL R4, R4, R37 ;  /* 0x0000002504047220 */ /* 0x000fe20000400000 */
[C---:B-----5:R-:W-:Y:S01]  /*09c0*/  FADD R7, -R12.reuse, R16 ;  /* 0x000000100c077221 */ /* 0x060fe20000000100 */
[----:B---3--:R-:W-:Y:S01]  /*09d0*/  FMUL R33, R5, R36 ;  /* 0x0000002405217220 */ /* 0x008fe20000400000 */
[----:B------:R-:W-:Y:S01]  /*09e0*/  FADD R5, -R12, R24 ;  /* 0x000000180c057221 */ /* 0x000fe20000000100 */
[----:B-1----:R-:W-:-:S04]  /*09f0*/  IMAD.WIDE R22, R28, 0x4, R22 ;  /* 0x000000041c167825 */ /* 0x002fc800078e0216 */
[C---:B------:R-:W-:Y:S01]  /*0a00*/  FMUL R28, R4.reuse, R7 ;  /* 0x00000007041c7220 */ /* 0x040fe20000400000 */
[----:B------:R-:W-:Y:S02]  /*0a10*/  FMUL R12, R4, R5 ;  /* 0x00000005040c7220 */ /* 0x000fe40000400000 */
[----:B------:R-:W2:Y:S04]  /*0a20*/  LDG.E.EL.128 R4, desc[UR4][R22.64] ;  /* 0x0000000416047981 */ /* 0x000ea8000c2e1d00 */
[----:B------:R-:W2:Y:S04]  /*0a30*/  LDG.E.EL.128 R20, desc[UR4][R20.64] ;  /* 0x0000000414147981 */ /* 0x000ea8000c2e1d00 */
[----:B------:R-:W-:Y:S04]  /*0a40*/  STG.E.128 desc[UR4][R34.64], R24 ;  /* 0x0000001822007986 */ /* 0x000fe8000c101d04 */
[----:B------:R-:W-:Y:S01]  /*0a50*/  STG.E.128 desc[UR4][R34.64+0x800], R16 ;  /* 0x0008001022007986 */ /* 0x000fe2000c101d04 */
[C-C-:B--2---:R-:W-:Y:S01]  /*0a60*/  FFMA R37, R4.reuse, R12, R20.reuse ;  /* 0x0000000c04257223 */ /* 0x144fe20000000014 */
[----:B------:R-:W-:Y:S01]  /*0a70*/  FFMA R28, R4, R28, R20 ;  /* 0x0000001c041c7223 */ /* 0x000fe20000000014 */
[----:B------:R-:W-:-:S04]  /*0a80*/  FADD R4, -R13, R25 ;  /* 0x000000190d047221 */ /* 0x000fc80000000100 */
[----:B------:R-:W-:Y:S01]  /*0a90*/  FMUL R4, R32, R4 ;  /* 0x0000000420047220 */ /* 0x000fe20000400000 */
[----:B------:R-:W-:-:S03]  /*0aa0*/  FADD R13, -R13, R17 ;  /* 0x000000110d0d7221 */ /* 0x000fc60000000100 */
[----:B------:R-:W-:Y:S01]  /*0ab0*/  FFMA R12, R5, R4, R21 ;  /* 0x00000004050c7223 */ /* 0x000fe20000000015 */
[----:B------:R-:W-:Y:S01]  /*0ac0*/  FADD R4, -R14, R26 ;  /* 0x0000001a0e047221 */ /* 0x000fe20000000100 */
[----:B------:R-:W-:Y:S01]  /*0ad0*/  FMUL R32, R32, R13 ;  /* 0x0000000d20207220 */ /* 0x000fe20000400000 */
[----:B------:R-:W-:Y:S02]  /*0ae0*/  FADD R14, -R14, R18 ;  /* 0x000000120e0e7221 */ /* 0x000fe40000000100 */
[----:B------:R-:W-:Y:S01]  /*0af0*/  FMUL R13, R33, R4 ;  /* 0x00000004210d7220 */ /* 0x000fe20000400000 */
[----:B------:R-:W-:Y:S01]  /*0b00*/  FADD R4, -R15, R27 ;  /* 0x0000001b0f047221 */ /* 0x000fe20000000100 */
[----:B------:R-:W-:Y:S01]  /*0b10*/  FMUL R33, R33, R14 ;  /* 0x0000000e21217220 */ /* 0x000fe20000400000 */
[----:B------:R-:W-:Y:S02]  /*0b20*/  FFMA R32, R5, R32, R21 ;  /* 0x0000002005207223 */ /* 0x000fe40000000015 */
[----:B------:R-:W-:-:S02]  /*0b30*/  FMUL R14, R29, R4 ;  /* 0x000000041d0e7220 */ /* 0x000fc40000400000 */
[----:B------:R-:W0:Y:S01]  /*0b40*/  LDC.64 R4, c[0x0][0x218] ;  /* 0x00008600ff047b82 */ /* 0x000e220000000a00 */
[----:B------:R-:W-:-:S04]  /*0b50*/  FADD R20, -R15, R19 ;  /* 0x000000130f147221 */ /* 0x000fc80000000100 */
[----:B------:R-:W-:Y:S01]  /*0b60*/  FMUL R20, R29, R20 ;  /* 0x000000141d147220 */ /* 0x000fe20000400000 */
[C-C-:B------:R-:W-:Y:S01]  /*0b70*/  FFMA R13, R6.reuse, R13, R22.reuse ;  /* 0x0000000d060d7223 */ /* 0x140fe20000000016 */
[----:B------:R-:W-:Y:S01]  /*0b80*/  FFMA R33, R6, R33, R22 ;  /* 0x0000002106217223 */ /* 0x000fe20000000016 */
[----:B------:R-:W-:Y:S01]  /*0b90*/  FSETP.GEU.AND P6, PT, R37, -R2, PT ;  /* 0x800000022500720b */ /* 0x000fe20003fce000 */
[C---:B------:R-:W-:Y:S01]  /*0ba0*/  FFMA R20, R7.reuse, R20, R23 ;  /* 0x0000001407147223 */ /* 0x040fe20000000017 */
[----:B------:R-:W-:Y:S01]  /*0bb0*/  FADD R2, R2, R37 ;  /* 0x0000002502027221 */ /* 0x000fe20000000000 */
[----:B------:R-:W-:Y:S01]  /*0bc0*/  FFMA R6, R7, R14, R23 ;  /* 0x0000000e07067223 */ /* 0x000fe20000000017 */
[----:B------:R-:W-:Y:S01]  /*0bd0*/  FSETP.GEU.AND P3, PT, R28, -R8, PT ;  /* 0x800000081c00720b */ /* 0x000fe20003f6e000 */
[----:B------:R-:W-:Y:S01]  /*0be0*/  FADD R28, R8, R28 ;  /* 0x0000001c081c7221 */ /* 0x000fe20000000000 */
        /* <DEDUP_REMOVED lines=10> */
[----:B------:R-:W-:Y:S01]  /*0c90*/  FSEL R8, R2, RZ, P6 ;  /* 0x000000ff02087208 */ /* 0x000fe20003000000 */
[----:B------:R-:W-:Y:S01]  /*0ca0*/  FADD R11, R31, R6 ;  /* 0x000000061f0b7221 */ /* 0x000fe20000000000 */
[----:B------:R-:W-:Y:S01]  /*0cb0*/  FSETP.GEU.AND P6, PT, R6, -R31, PT ;  /* 0x8000001f0600720b */ /* 0x000fe20003fce000 */
[----:B0-----:R-:W-:Y:S01]  /*0cc0*/  IMAD.WIDE R2, R0, 0x4, R4 ;  /* 0x0000000400027825 */ /* 0x001fe200078e0204 */
[----:B------:R-:W-:-:S02]  /*0cd0*/  FSEL R9, R12, RZ, P5 ;  /* 0x000000ff0c097208 */ /* 0x000fc40002800000 */
[----:B------:R-:W-:Y:S02]  /*0ce0*/  FSEL R10, R13, RZ, P4 ;  /* 0x000000ff0d0a7208 */ /* 0x000fe40002000000 */
[----:B------:R-:W-:Y:S02]  /*0cf0*/  FSEL R4, R28, RZ, P3 ;  /* 0x000000ff1c047208 */ /* 0x000fe40001800000 */
[----:B------:R-:W-:Y:S02]  /*0d00*/  FSEL R5, R32, RZ, P2 ;  /* 0x000000ff20057208 */ /* 0x000fe40001000000 */
[----:B------:R-:W-:Y:S02]  /*0d10*/  FSEL R6, R33, RZ, P1 ;  /* 0x000000ff21067208 */ /* 0x000fe40000800000 */
[----:B------:R-:W-:Y:S02]  /*0d20*/  FSEL R11, R11, RZ, P6 ;  /* 0x000000ff0b0b7208 */ /* 0x000fe40003000000 */
[----:B------:R-:W-:-:S03]  /*0d30*/  FSEL R7, R7, RZ, P0 ;  /* 0x000000ff07077208 */ /* 0x000fc60000000000 */
[----:B------:R-:W-:Y:S04]  /*0d40*/  STG.E.128 desc[UR4][R2.64], R8 ;  /* 0x0000000802007986 */ /* 0x000fe8000c101d04 */
[----:B------:R-:W-:Y:S01]  /*0d50*/  STG.E.128 desc[UR4][R2.64+0x800], R4 ;  /* 0x0008000402007986 */ /* 0x000fe2000c101d04 */
[----:B------:R-:W-:Y:S05]  /*0d60*/  EXIT ;  /* 0x000000000000794d */ /* 0x000fea0003800000 */
.L_x_0:
[----:B------:R-:W-:-:S00]  /*0d70*/  BRA `(.L_x_0) ;  /* 0xfffffffc00fc7947 */ /* 0x000fc0000383ffff */
[----:B------:R-:W-:-:S00]  /*0d80*/  NOP ;  /* 0x0000000000007918 */ /* 0x000fc00000000000 */
[----:B------:R-:W-:-:S00]  /*0d90*/  NOP ;  /* 0x0000000000007918 */ /* 0x000fc00000000000 */
[----:B------:R-:W-:-:S00]  /*0da0*/  NOP ;  /* 0x0000000000007918 */ /* 0x000fc00000000000 */
[----:B------:R-:W-:-:S00]  /*0db0*/  NOP ;  /* 0x0000000000007918 */ /* 0x000fc00000000000 */
[----:B------:R-:W-:-:S00]  /*0dc0*/  NOP ;  /* 0x0000000000007918 */ /* 0x000fc00000000000 */
[----:B------:R-:W-:-:S00]  /*0dd0*/  NOP ;  /* 0x0000000000007918 */ /* 0x000fc00000000000 */
[----:B------:R-:W-:-:S00]  /*0de0*/  NOP ;  /* 0x0000000000007918 */ /* 0x000fc00000000000 */
[----:B------:R-:W-:-:S00]  /*0df0*/  NOP ;  /* 0x0000000000007918 */ /* 0x000fc00000000000 */
.L_x_1:


//--------------------- .nv.global.init           --------------------------
	.section	.nv.global.init,"aw",@progbits
.nv.global.init:
	.type		_$_str,@object
	.size		_$_str,(_$_str_$_2 - _$_str)
_$_str:
        /*0000*/ 	.byte	0x5f, 0x5f, 0x43, 0x55, 0x44, 0x41, 0x5f, 0x46, 0x54, 0x5a, 0x00
	.type		_$_str_$_2,@object
	.size		_$_str_$_2,(.L_1 - _$_str_$_2)
_$_str_$_2:
        /*000b*/ 	.byte	0x5f, 0x5f, 0x43, 0x55, 0x44, 0x41, 0x5f, 0x50, 0x52, 0x45, 0x43, 0x5f, 0x53, 0x51, 0x52, 0x54
        /*001b*/ 	.byte	0x00
.L_1:


//--------------------- .nv.constant0.triton_poi_fused__native_batch_norm_legit_no_training_add_convolution_relu_11 --------------------------
	.section	.nv.constant0.triton_poi_fused__native_batch_norm_legit_no_training_add_convolution_relu_11,"a",@progbits
	.sectionflags	@""
	.align	4
.nv.constant0.triton_poi_fused__native_batch_norm_legit_no_training_add_convolution_relu_11:
	.zero		628
